	.headerflags	@"EF_CUDA_TEXMODE_UNIFIED EF_CUDA_64BIT_ADDRESS EF_CUDA_ACCELERATORS EF_CUDA_SM90 EF_CUDA_VIRTUAL_SM(EF_CUDA_SM90)"
	.elftype	@"ET_EXEC"


//--------------------- .nv.info                  --------------------------
	.section	.nv.info,"",@"SHT_CUDA_INFO"
	.align	4


	//----- nvinfo : EIATTR_REGCOUNT
	.align		4
        /*0000*/ 	.byte	0x04, 0x2f
        /*0002*/ 	.short	(.L_1 - .L_0)
	.align		4
.L_0:
        /*0004*/ 	.word	index@(triton_poi_fused_leaky_relu_leaky_relu_backward_15)
        /*0008*/ 	.word	0x00000008


	//----- nvinfo : EIATTR_MIN_STACK_SIZE
	.align		4
.L_1:
        /*000c*/ 	.byte	0x04, 0x12
        /*000e*/ 	.short	(.L_3 - .L_2)
	.align		4
.L_2:
        /*0010*/ 	.word	index@(triton_poi_fused_leaky_relu_leaky_relu_backward_15)
        /*0014*/ 	.word	0x00000000


	//----- nvinfo : EIATTR_FRAME_SIZE
	.align		4
.L_3:
        /*0018*/ 	.byte	0x04, 0x11
        /*001a*/ 	.short	(.L_5 - .L_4)
	.align		4
.L_4:
        /*001c*/ 	.word	index@(triton_poi_fused_leaky_relu_leaky_relu_backward_15)
        /*0020*/ 	.word	0x00000000


	//----- nvinfo : EIATTR_MIN_STACK_SIZE
	.align		4
.L_5:
        /*0024*/ 	.byte	0x04, 0x12
        /*0026*/ 	.short	(.L_7 - .L_6)
	.align		4
.L_6:
        /*0028*/ 	.word	index@(triton_poi_fused_leaky_relu_leaky_relu_backward_15)
        /*002c*/ 	.word	0x00000000
.L_7:


//--------------------- .nv.info.triton_poi_fused_leaky_relu_leaky_relu_backward_15 --------------------------
	.section	.nv.info.triton_poi_fused_leaky_relu_leaky_relu_backward_15,"",@"SHT_CUDA_INFO"
	.sectionflags	@""
	.align	4


	//----- nvinfo : EIATTR_CUDA_API_VERSION
	.align		4
        /*0000*/ 	.byte	0x04, 0x37
        /*0002*/ 	.short	(.L_9 - .L_8)
.L_8:
        /*0004*/ 	.word	0x0000007c


	//----- nvinfo : EIATTR_KPARAM_INFO
	.align		4
.L_9:
        /*0008*/ 	.byte	0x04, 0x17
        /*000a*/ 	.short	(.L_11 - .L_10)
.L_10:
        /*000c*/ 	.word	0x00000000
        /*0010*/ 	.short	0x0002
        /*0012*/ 	.short	0x0010
        /*0014*/ 	.byte	0x00, 0xf0, 0x11, 0x00


	//----- nvinfo : EIATTR_KPARAM_INFO
	.align		4
.L_11:
        /*0018*/ 	.byte	0x04, 0x17
        /*001a*/ 	.short	(.L_13 - .L_12)
.L_12:
        /*001c*/ 	.word	0x00000000
        /*0020*/ 	.short	0x0001
        /*0022*/ 	.short	0x0008
        /*0024*/ 	.byte	0x00, 0xf4, 0x21, 0x00


	//----- nvinfo : EIATTR_KPARAM_INFO
	.align		4
.L_13:
        /*0028*/ 	.byte	0x04, 0x17
        /*002a*/ 	.short	(.L_15 - .L_14)
.L_14:
        /*002c*/ 	.word	0x00000000
        /*0030*/ 	.short	0x0000
        /*0032*/ 	.short	0x0000
        /*0034*/ 	.byte	0x00, 0xf4, 0x21, 0x00


	//----- nvinfo : EIATTR_SPARSE_MMA_MASK
	.align		4
.L_15:
        /*0038*/ 	.byte	0x03, 0x50
        /*003a*/ 	.short	0x0000


	//----- nvinfo : EIATTR_MAXREG_COUNT
	.align		4
        /*003c*/ 	.byte	0x03, 0x1b
        /*003e*/ 	.short	0x00ff


	//----- nvinfo : EIATTR_EXIT_INSTR_OFFSETS
	.align		4
        /*0040*/ 	.byte	0x04, 0x1c
        /*0042*/ 	.short	(.L_17 - .L_16)


	//   ....[0]....
.L_16:
        /*0044*/ 	.word	0x00000160


	//   ....[1]....
        /*0048*/ 	.word	0x00000180


	//----- nvinfo : EIATTR_REQNTID
	.align		4
.L_17:
        /*004c*/ 	.byte	0x04, 0x10
        /*004e*/ 	.short	(.L_19 - .L_18)
.L_18:
        /*0050*/ 	.word	0x00000080
        /*0054*/ 	.word	0x00000001
        /*0058*/ 	.word	0x00000001


	//----- nvinfo : EIATTR_CRS_STACK_SIZE
	.align		4
.L_19:
        /*005c*/ 	.byte	0x04, 0x1e
        /*005e*/ 	.short	(.L_21 - .L_20)
.L_20:
        /*0060*/ 	.word	0x00000000


	//----- nvinfo : EIATTR_CBANK_PARAM_SIZE
	.align		4
.L_21:
        /*0064*/ 	.byte	0x03, 0x19
        /*0066*/ 	.short	0x0014


	//----- nvinfo : EIATTR_PARAM_CBANK
	.align		4
        /*0068*/ 	.byte	0x04, 0x0a
        /*006a*/ 	.short	(.L_23 - .L_22)
	.align		4
.L_22:
        /*006c*/ 	.word	index@(.nv.constant0.triton_poi_fused_leaky_relu_leaky_relu_backward_15)
        /*0070*/ 	.short	0x0210
        /*0072*/ 	.short	0x0014


	//----- nvinfo : EIATTR_SW_WAR
	.align		4
.L_23:
        /*0074*/ 	.byte	0x04, 0x36
        /*0076*/ 	.short	(.L_25 - .L_24)
.L_24:
        /*0078*/ 	.word	0x00000008
.L_25:


//--------------------- .nv.callgraph             --------------------------
	.section	.nv.callgraph,"",@"SHT_CUDA_CALLGRAPH"
	.align	4
	.sectionentsize	8
	.align		4
        /*0000*/ 	.word	0x00000000
	.align		4
        /*0004*/ 	.word	0xffffffff
	.align		4
        /*0008*/ 	.word	0x00000000
	.align		4
        /*000c*/ 	.word	0xfffffffe
	.align		4
        /*0010*/ 	.word	0x00000000
	.align		4
        /*0014*/ 	.word	0xfffffffd
	.align		4
        /*0018*/ 	.word	0x00000000
	.align		4
        /*001c*/ 	.word	0xfffffffc


//--------------------- .text.triton_poi_fused_leaky_relu_leaky_relu_backward_15 --------------------------
	.section	.text.triton_poi_fused_leaky_relu_leaky_relu_backward_15,"ax",@progbits
	.align	128
        .global         triton_poi_fused_leaky_relu_leaky_relu_backward_15
        .type           triton_poi_fused_leaky_relu_leaky_relu_backward_15,@function
        .size           triton_poi_fused_leaky_relu_leaky_relu_backward_15,(.L_x_3 - triton_poi_fused_leaky_relu_leaky_relu_backward_15)
        .other          triton_poi_fused_leaky_relu_leaky_relu_backward_15,@"STO_CUDA_ENTRY STV_DEFAULT"
triton_poi_fused_leaky_relu_leaky_relu_backward_15:
.text.triton_poi_fused_leaky_relu_leaky_relu_backward_15:
[----:B------:R-:W0:Y:S02]  /*0000*/  LDC R1, c[0x0][0x28] ;  /* 0x00000a00ff017b82 */ /* 0x000e240000000800 */
[----:B------:R-:W1:Y:S01]  /*0010*/  S2R R0, SR_TID.X ;  /* 0x0000000000007919 */ /* 0x000e620000002100 */
[----:B------:R-:W-:Y:S01]  /*0020*/  ULDC.64 UR4, c[0x0][0x208] ;  /* 0x0000820000047ab9 */ /* 0x000fe20000000a00 */
[----:B------:R-:W-:Y:S01]  /*0030*/  BSSY B0, `(.L_x_0) ;  /* 0x000000a000007945 */ /* 0x000fe20003800000 */
[----:B------:R-:W-:Y:S01]  /*0040*/  IMAD.MOV.U32 R2, RZ, RZ, RZ ;  /* 0x000000ffff027224 */ /* 0x000fe200078e00ff */
[----:B------:R-:W2:Y:S01]  /*0050*/  S2R R5, SR_CTAID.X ;  /* 0x0000000000057919 */ /* 0x000ea20000002500 */
[----:B-1----:R-:W-:-:S05]  /*0060*/  LOP3.LUT R0, R0, 0x7f, RZ, 0xc0, !PT ;  /* 0x0000007f00007812 */ /* 0x002fca00078ec0ff */
[----:B--2---:R-:W-:-:S05]  /*0070*/  IMAD R5, R5, 0x80, R0 ;  /* 0x0000008005057824 */ /* 0x004fca00078e0200 */
[----:B------:R-:W-:-:S13]  /*0080*/  ISETP.GE.AND P0, PT, R5, 0x400, PT ;  /* 0x000004000500780c */ /* 0x000fda0003f06270 */
[----:B------:R-:W-:Y:S05]  /*0090*/  @P0 BRA `(.L_x_1) ;  /* 0x00000000000c0947 */ /* 0x000fea0003800000 */
[----:B------:R-:W1:Y:S02]  /*00a0*/  LDC.64 R2, c[0x0][0x210] ;  /* 0x00008400ff027b82 */ /* 0x000e640000000a00 */
[----:B-1----:R-:W-:-:S06]  /*00b0*/  IMAD.WIDE R2, R5, 0x4, R2 ;  /* 0x0000000405027825 */ /* 0x002fcc00078e0202 */
[----:B------:R1:W5:Y:S02]  /*00c0*/  LDG.E R2, desc[UR4][R2.64] ;  /* 0x0000000402027981 */ /* 0x000364000c1e1900 */
.L_x_1:
[----:B------:R-:W-:Y:S05]  /*00d0*/  BSYNC B0 ;  /* 0x0000000000007941 */ /* 0x000fea0003800000 */
.L_x_0:
[----:B-----5:R-:W-:Y:S01]  /*00e0*/  IMAD.MOV.U32 R0, RZ, RZ, R2 ;  /* 0x000000ffff007224 */ /* 0x020fe200078e0002 */
[----:B------:R-:W-:Y:S02]  /*00f0*/  ULDC.64 UR6, c[0x0][0x218] ;  /* 0x0000860000067ab9 */ /* 0x000fe40000000a00 */
[----:B------:R-:W-:Y:S02]  /*0100*/  IADD3 R2, P2, R5, UR6, RZ ;  /* 0x0000000605027c10 */ /* 0x000fe4000ff5e0ff */
[----:B------:R-:W-:Y:S02]  /*0110*/  FSETP.GT.AND P1, PT, R0, RZ, PT ;  /* 0x000000ff0000720b */ /* 0x000fe40003f24000 */
[----:B-1----:R-:W-:-:S11]  /*0120*/  LEA.HI.X.SX32 R3, R5, UR7, 0x1, P2 ;  /* 0x0000000705037c11 */ /* 0x002fd600090f0eff */
[----:B------:R-:W-:-:S05]  /*0130*/  @!P1 FMUL R0, R0, 0.20000000298023223877 ;  /* 0x3e4ccccd00009820 */ /* 0x000fca0000400000 */
[----:B------:R-:W-:-:S04]  /*0140*/  FSETP.GT.AND P1, PT, R0, RZ, PT ;  /* 0x000000ff0000720b */ /* 0x000fc80003f24000 */
[----:B------:R-:W-:Y:S01]  /*0150*/  SEL R5, RZ, 0x1, !P1 ;  /* 0x00000001ff057807 */ /* 0x000fe20004800000 */
[----:B------:R-:W-:Y:S08]  /*0160*/  @P0 EXIT ;  /* 0x000000000000094d */ /* 0x000ff00003800000 */
[----:B------:R-:W-:Y:S01]  /*0170*/  STG.E.U8 desc[UR4][R2.64], R5 ;  /* 0x0000000502007986 */ /* 0x000fe2000c101104 */
[----:B------:R-:W-:Y:S05]  /*0180*/  EXIT ;  /* 0x000000000000794d */ /* 0x000fea0003800000 */
.L_x_2:
[----:B------:R-:W-:-:S00]  /*0190*/  BRA `(.L_x_2) ;  /* 0xfffffffc00fc7947 */ /* 0x000fc0000383ffff */
[----:B------:R-:W-:-:S00]  /*01a0*/  NOP ;  /* 0x0000000000007918 */ /* 0x000fc00000000000 */
        /* <DEDUP_REMOVED lines=13> */
.L_x_3:


//--------------------- .nv.constant0.triton_poi_fused_leaky_relu_leaky_relu_backward_15 --------------------------
	.section	.nv.constant0.triton_poi_fused_leaky_relu_leaky_relu_backward_15,"a",@progbits
	.sectionflags	@""
	.align	4
.nv.constant0.triton_poi_fused_leaky_relu_leaky_relu_backward_15:
	.zero		548
